//
// Generated by NVIDIA NVVM Compiler
//
// Compiler Build ID: CL-36424714
// Cuda compilation tools, release 13.0, V13.0.88
// Based on NVVM 20.0.0
//

.version 9.0
.target sm_100
.address_size 64

	// .globl	_Z15multiply_me_GPUPiS_S_i

.visible .entry _Z15multiply_me_GPUPiS_S_i(
	.param .u64 .ptr .align 1 _Z15multiply_me_GPUPiS_S_i_param_0,
	.param .u64 .ptr .align 1 _Z15multiply_me_GPUPiS_S_i_param_1,
	.param .u64 .ptr .align 1 _Z15multiply_me_GPUPiS_S_i_param_2,
	.param .u32 _Z15multiply_me_GPUPiS_S_i_param_3
)
{
	.reg .pred 	%p<10>;
	.reg .b32 	%r<109>;
	.reg .b64 	%rd<53>;

	ld.param.u64 	%rd11, [_Z15multiply_me_GPUPiS_S_i_param_0];
	ld.param.u64 	%rd12, [_Z15multiply_me_GPUPiS_S_i_param_1];
	ld.param.u32 	%r31, [_Z15multiply_me_GPUPiS_S_i_param_3];
	cvta.to.global.u64 	%rd1, %rd12;
	cvta.to.global.u64 	%rd2, %rd11;
	mov.u32 	%r33, %ctaid.y;
	mov.u32 	%r34, %nctaid.y;
	mov.u32 	%r35, %tid.y;
	mad.lo.s32 	%r1, %r33, %r34, %r35;
	mov.u32 	%r36, %ctaid.x;
	mov.u32 	%r37, %nctaid.x;
	mov.u32 	%r38, %tid.x;
	mad.lo.s32 	%r2, %r36, %r37, %r38;
	setp.lt.s32 	%p1, %r31, 1;
	mov.b32 	%r108, 0;
	@%p1 bra 	$L__BB0_12;
	mul.lo.s32 	%r3, %r31, %r1;
	and.b32  	%r4, %r31, 7;
	setp.lt.u32 	%p2, %r31, 8;
	mov.b32 	%r103, 0;
	mov.u32 	%r108, %r103;
	@%p2 bra 	$L__BB0_4;
	and.b32  	%r42, %r31, 2147483640;
	neg.s32 	%r97, %r42;
	mul.wide.u32 	%rd13, %r31, 4;
	add.s64 	%rd3, %rd1, %rd13;
	mul.wide.u32 	%rd14, %r31, 8;
	add.s64 	%rd4, %rd1, %rd14;
	mul.wide.u32 	%rd15, %r31, 12;
	add.s64 	%rd5, %rd1, %rd15;
	mul.wide.u32 	%rd16, %r31, 16;
	add.s64 	%rd6, %rd1, %rd16;
	mul.wide.u32 	%rd17, %r31, 20;
	add.s64 	%rd7, %rd1, %rd17;
	mul.wide.u32 	%rd18, %r31, 24;
	add.s64 	%rd8, %rd1, %rd18;
	mul.wide.u32 	%rd19, %r31, 28;
	add.s64 	%rd9, %rd1, %rd19;
	mov.b32 	%r108, 0;
	mov.u32 	%r95, %r3;
	mov.u32 	%r96, %r2;
$L__BB0_3:
	.pragma "nounroll";
	and.b32  	%r103, %r31, 2147483640;
	mul.wide.s32 	%rd20, %r96, 4;
	add.s64 	%rd21, %rd3, %rd20;
	add.s64 	%rd22, %rd4, %rd20;
	add.s64 	%rd23, %rd5, %rd20;
	add.s64 	%rd24, %rd6, %rd20;
	add.s64 	%rd25, %rd7, %rd20;
	add.s64 	%rd26, %rd8, %rd20;
	add.s64 	%rd27, %rd9, %rd20;
	add.s64 	%rd28, %rd1, %rd20;
	mul.wide.s32 	%rd29, %r95, 4;
	add.s64 	%rd30, %rd2, %rd29;
	ld.global.u32 	%r43, [%rd30];
	ld.global.u32 	%r44, [%rd28];
	mad.lo.s32 	%r45, %r44, %r43, %r108;
	ld.global.u32 	%r46, [%rd30+4];
	ld.global.u32 	%r47, [%rd21];
	mad.lo.s32 	%r48, %r47, %r46, %r45;
	ld.global.u32 	%r49, [%rd30+8];
	ld.global.u32 	%r50, [%rd22];
	mad.lo.s32 	%r51, %r50, %r49, %r48;
	ld.global.u32 	%r52, [%rd30+12];
	ld.global.u32 	%r53, [%rd23];
	mad.lo.s32 	%r54, %r53, %r52, %r51;
	ld.global.u32 	%r55, [%rd30+16];
	ld.global.u32 	%r56, [%rd24];
	mad.lo.s32 	%r57, %r56, %r55, %r54;
	ld.global.u32 	%r58, [%rd30+20];
	ld.global.u32 	%r59, [%rd25];
	mad.lo.s32 	%r60, %r59, %r58, %r57;
	ld.global.u32 	%r61, [%rd30+24];
	ld.global.u32 	%r62, [%rd26];
	mad.lo.s32 	%r63, %r62, %r61, %r60;
	ld.global.u32 	%r64, [%rd30+28];
	ld.global.u32 	%r65, [%rd27];
	mad.lo.s32 	%r108, %r65, %r64, %r63;
	add.s32 	%r97, %r97, 8;
	shl.b32 	%r66, %r31, 3;
	add.s32 	%r96, %r96, %r66;
	add.s32 	%r95, %r95, 8;
	setp.ne.s32 	%p3, %r97, 0;
	@%p3 bra 	$L__BB0_3;
$L__BB0_4:
	setp.eq.s32 	%p4, %r4, 0;
	@%p4 bra 	$L__BB0_12;
	and.b32  	%r18, %r31, 3;
	setp.lt.u32 	%p5, %r4, 4;
	@%p5 bra 	$L__BB0_7;
	add.s32 	%r68, %r103, %r3;
	mul.wide.s32 	%rd31, %r68, 4;
	add.s64 	%rd32, %rd2, %rd31;
	ld.global.u32 	%r69, [%rd32];
	mad.lo.s32 	%r70, %r103, %r31, %r2;
	mul.wide.s32 	%rd33, %r70, 4;
	add.s64 	%rd34, %rd1, %rd33;
	ld.global.u32 	%r71, [%rd34];
	mad.lo.s32 	%r72, %r71, %r69, %r108;
	ld.global.u32 	%r73, [%rd32+4];
	mul.wide.u32 	%rd35, %r31, 4;
	add.s64 	%rd36, %rd34, %rd35;
	ld.global.u32 	%r74, [%rd36];
	mad.lo.s32 	%r75, %r74, %r73, %r72;
	ld.global.u32 	%r76, [%rd32+8];
	add.s64 	%rd37, %rd36, %rd35;
	ld.global.u32 	%r77, [%rd37];
	mad.lo.s32 	%r78, %r77, %r76, %r75;
	ld.global.u32 	%r79, [%rd32+12];
	add.s64 	%rd38, %rd37, %rd35;
	ld.global.u32 	%r80, [%rd38];
	mad.lo.s32 	%r108, %r80, %r79, %r78;
	add.s32 	%r103, %r103, 4;
$L__BB0_7:
	setp.eq.s32 	%p6, %r18, 0;
	@%p6 bra 	$L__BB0_12;
	setp.eq.s32 	%p7, %r18, 1;
	@%p7 bra 	$L__BB0_10;
	add.s32 	%r82, %r103, %r3;
	mul.wide.s32 	%rd39, %r82, 4;
	add.s64 	%rd40, %rd2, %rd39;
	ld.global.u32 	%r83, [%rd40];
	mad.lo.s32 	%r84, %r103, %r31, %r2;
	mul.wide.s32 	%rd41, %r84, 4;
	add.s64 	%rd42, %rd1, %rd41;
	ld.global.u32 	%r85, [%rd42];
	mad.lo.s32 	%r86, %r85, %r83, %r108;
	ld.global.u32 	%r87, [%rd40+4];
	mul.wide.u32 	%rd43, %r31, 4;
	add.s64 	%rd44, %rd42, %rd43;
	ld.global.u32 	%r88, [%rd44];
	mad.lo.s32 	%r108, %r88, %r87, %r86;
	add.s32 	%r103, %r103, 2;
$L__BB0_10:
	and.b32  	%r89, %r31, 1;
	setp.eq.b32 	%p8, %r89, 1;
	not.pred 	%p9, %p8;
	@%p9 bra 	$L__BB0_12;
	add.s32 	%r90, %r103, %r3;
	mul.wide.s32 	%rd45, %r90, 4;
	add.s64 	%rd46, %rd2, %rd45;
	ld.global.u32 	%r91, [%rd46];
	mad.lo.s32 	%r92, %r103, %r31, %r2;
	mul.wide.s32 	%rd47, %r92, 4;
	add.s64 	%rd48, %rd1, %rd47;
	ld.global.u32 	%r93, [%rd48];
	mad.lo.s32 	%r108, %r93, %r91, %r108;
$L__BB0_12:
	ld.param.u64 	%rd52, [_Z15multiply_me_GPUPiS_S_i_param_2];
	cvta.to.global.u64 	%rd49, %rd52;
	mad.lo.s32 	%r94, %r31, %r1, %r2;
	mul.wide.s32 	%rd50, %r94, 4;
	add.s64 	%rd51, %rd49, %rd50;
	st.global.u32 	[%rd51], %r108;
	ret;

}


// ===== COMPILED SASS (sm_100) =====

	.target	sm_100

	.elftype	@"ET_EXEC"


//--------------------- .note.nv.tkinfo           --------------------------
	.section	.note.nv.tkinfo,"",@"SHT_NOTE"
	.sectionflags	@"SHF_NOTE_NV_TKINFO"
	.tkinfo
        /*0018*/ 	.word	0x00000002
        /*0030*/ 	.string	""
        /*0030*/ 	.string	"ptxas"
        /*0030*/ 	.string	"Cuda compilation tools, release 13.0, V13.0.88"
        /*0030*/ 	.string	"Build cuda_13.0.r13.0/compiler.36424714_0"
        /*0030*/ 	.string	"-arch sm_100 -m 64 "



//--------------------- .note.nv.cuinfo           --------------------------
	.section	.note.nv.cuinfo,"",@"SHT_NOTE"
	.sectionflags	@"SHF_NOTE_NV_CUINFO"
        /*0018*/ 	.short	0x0002
        /*001a*/ 	.short	0x0064
        /*001c*/ 	.short	0x0082
	.zero		2


//--------------------- .nv.info                  --------------------------
	.section	.nv.info,"",@"SHT_CUDA_INFO"
	.align	4


	//----- nvinfo : EIATTR_REGCOUNT
	.align		4
        /*0000*/ 	.byte	0x04, 0x2f
        /*0002*/ 	.short	(.L_1 - .L_0)
	.align		4
.L_0:
        /*0004*/ 	.word	index@(_Z15multiply_me_GPUPiS_S_i)
        /*0008*/ 	.word	0x0000001f


	//----- nvinfo : EIATTR_FRAME_SIZE
	.align		4
.L_1:
        /*000c*/ 	.byte	0x04, 0x11
        /*000e*/ 	.short	(.L_3 - .L_2)
	.align		4
.L_2:
        /*0010*/ 	.word	index@(_Z15multiply_me_GPUPiS_S_i)
        /*0014*/ 	.word	0x00000000


	//----- nvinfo : EIATTR_MIN_STACK_SIZE
	.align		4
.L_3:
        /*0018*/ 	.byte	0x04, 0x12
        /*001a*/ 	.short	(.L_5 - .L_4)
	.align		4
.L_4:
        /*001c*/ 	.word	index@(_Z15multiply_me_GPUPiS_S_i)
        /*0020*/ 	.word	0x00000000
.L_5:


//--------------------- .nv.compat                --------------------------
	.section	.nv.compat,"",@"SHT_CUDA_COMPAT_INFO"
	.align	4
        /*0000*/ 	.byte	0x02, 0x09, 0x00, 0x00, 0x02, 0x02, 0x01, 0x00, 0x02, 0x05, 0x05, 0x00, 0x03, 0x07, 0x01, 0x01
        /*0010*/ 	.byte	0x02, 0x03, 0x00, 0x00, 0x02, 0x06, 0x01, 0x00, 0x04, 0x0b, 0x08, 0x00, 0x09, 0x00, 0x00, 0x00
        /*0020*/ 	.byte	0x00, 0x00, 0x00, 0x00


//--------------------- .nv.info._Z15multiply_me_GPUPiS_S_i --------------------------
	.section	.nv.info._Z15multiply_me_GPUPiS_S_i,"",@"SHT_CUDA_INFO"
	.sectionflags	@""
	.align	4


	//----- nvinfo : EIATTR_CUDA_API_VERSION
	.align		4
        /*0000*/ 	.byte	0x04, 0x37
        /*0002*/ 	.short	(.L_7 - .L_6)
.L_6:
        /*0004*/ 	.word	0x00000082


	//----- nvinfo : EIATTR_KPARAM_INFO
	.align		4
.L_7:
        /*0008*/ 	.byte	0x04, 0x17
        /*000a*/ 	.short	(.L_9 - .L_8)
.L_8:
        /*000c*/ 	.word	0x00000000
        /*0010*/ 	.short	0x0003
        /*0012*/ 	.short	0x0018
        /*0014*/ 	.byte	0x00, 0xf0, 0x11, 0x00


	//----- nvinfo : EIATTR_KPARAM_INFO
	.align		4
.L_9:
        /*0018*/ 	.byte	0x04, 0x17
        /*001a*/ 	.short	(.L_11 - .L_10)
.L_10:
        /*001c*/ 	.word	0x00000000
        /*0020*/ 	.short	0x0002
        /*0022*/ 	.short	0x0010
        /*0024*/ 	.byte	0x00, 0xf5, 0x21, 0x00


	//----- nvinfo : EIATTR_KPARAM_INFO
	.align		4
.L_11:
        /*0028*/ 	.byte	0x04, 0x17
        /*002a*/ 	.short	(.L_13 - .L_12)
.L_12:
        /*002c*/ 	.word	0x00000000
        /*0030*/ 	.short	0x0001
        /*0032*/ 	.short	0x0008
        /*0034*/ 	.byte	0x00, 0xf5, 0x21, 0x00


	//----- nvinfo : EIATTR_KPARAM_INFO
	.align		4
.L_13:
        /*0038*/ 	.byte	0x04, 0x17
        /*003a*/ 	.short	(.L_15 - .L_14)
.L_14:
        /*003c*/ 	.word	0x00000000
        /*0040*/ 	.short	0x0000
        /*0042*/ 	.short	0x0000
        /*0044*/ 	.byte	0x00, 0xf5, 0x21, 0x00


	//----- nvinfo : EIATTR_SPARSE_MMA_MASK
	.align		4
.L_15:
        /*0048*/ 	.byte	0x03, 0x50
        /*004a*/ 	.short	0x0000


	//----- nvinfo : EIATTR_MAXREG_COUNT
	.align		4
        /*004c*/ 	.byte	0x03, 0x1b
        /*004e*/ 	.short	0x00ff


	//----- nvinfo : EIATTR_MERCURY_ISA_VERSION
	.align		4
        /*0050*/ 	.byte	0x03, 0x5f
        /*0052*/ 	.short	0x0101


	//----- nvinfo : EIATTR_VRC_CTA_INIT_COUNT
	.align		4
        /*0054*/ 	.byte	0x02, 0x4a
	.zero		1
	.zero		1


	//----- nvinfo : EIATTR_EXIT_INSTR_OFFSETS
	.align		4
        /*0058*/ 	.byte	0x04, 0x1c
        /*005a*/ 	.short	(.L_17 - .L_16)


	//   ....[0]....
.L_16:
        /*005c*/ 	.word	0x000009d0


	//----- nvinfo : EIATTR_CBANK_PARAM_SIZE
	.align		4
.L_17:
        /*0060*/ 	.byte	0x03, 0x19
        /*0062*/ 	.short	0x001c


	//----- nvinfo : EIATTR_PARAM_CBANK
	.align		4
        /*0064*/ 	.byte	0x04, 0x0a
        /*0066*/ 	.short	(.L_19 - .L_18)
	.align		4
.L_18:
        /*0068*/ 	.word	index@(.nv.constant0._Z15multiply_me_GPUPiS_S_i)
        /*006c*/ 	.short	0x0380
        /*006e*/ 	.short	0x001c


	//----- nvinfo : EIATTR_SW_WAR
	.align		4
.L_19:
        /*0070*/ 	.byte	0x04, 0x36
        /*0072*/ 	.short	(.L_21 - .L_20)
.L_20:
        /*0074*/ 	.word	0x00000008
.L_21:


//--------------------- .nv.callgraph             --------------------------
	.section	.nv.callgraph,"",@"SHT_CUDA_CALLGRAPH"
	.align	4
	.sectionentsize	8
	.align		4
        /*0000*/ 	.word	0x00000000
	.align		4
        /*0004*/ 	.word	0xffffffff
	.align		4
        /*0008*/ 	.word	0x00000000
	.align		4
        /*000c*/ 	.word	0xfffffffe
	.align		4
        /*0010*/ 	.word	0x00000000
	.align		4
        /*0014*/ 	.word	0xfffffffd
	.align		4
        /*0018*/ 	.word	0x00000000
	.align		4
        /*001c*/ 	.word	0xfffffffc


//--------------------- .text._Z15multiply_me_GPUPiS_S_i --------------------------
	.section	.text._Z15multiply_me_GPUPiS_S_i,"ax",@progbits
	.align	128
        .global         _Z15multiply_me_GPUPiS_S_i
        .type           _Z15multiply_me_GPUPiS_S_i,@function
        .size           _Z15multiply_me_GPUPiS_S_i,(.L_x_5 - _Z15multiply_me_GPUPiS_S_i)
        .other          _Z15multiply_me_GPUPiS_S_i,@"STO_CUDA_ENTRY STV_DEFAULT"
_Z15multiply_me_GPUPiS_S_i:
.text._Z15multiply_me_GPUPiS_S_i:
[----:B------:R-:W-:Y:S01]  /*0000*/  LDC R1, c[0x0][0x37c] ;  /* 0x0000df00ff017b82 */ /* 0x000fe20000000800 */
[----:B------:R-:W0:Y:S01]  /*0010*/  S2R R3, SR_TID.Y ;  /* 0x0000000000037919 */ /* 0x000e220000002200 */
[----:B------:R-:W1:Y:S06]  /*0020*/  LDCU UR18, c[0x0][0x398] ;  /* 0x00007300ff1277ac */ /* 0x000e6c0008000800 */
[----:B------:R-:W0:Y:S01]  /*0030*/  LDC R0, c[0x0][0x374] ;  /* 0x0000dd00ff007b82 */ /* 0x000e220000000800 */
[----:B------:R-:W-:Y:S01]  /*0040*/  HFMA2 R12, -RZ, RZ, 0, 0 ;  /* 0x00000000ff0c7431 */ /* 0x000fe200000001ff */
[----:B------:R-:W2:Y:S01]  /*0050*/  S2R R2, SR_TID.X ;  /* 0x0000000000027919 */ /* 0x000ea20000002100 */
[----:B------:R-:W3:Y:S05]  /*0060*/  LDCU.64 UR16, c[0x0][0x358] ;  /* 0x00006b00ff1077ac */ /* 0x000eea0008000a00 */
[----:B------:R-:W0:Y:S08]  /*0070*/  S2UR UR4, SR_CTAID.Y ;  /* 0x00000000000479c3 */ /* 0x000e300000002600 */
[----:B------:R-:W2:Y:S01]  /*0080*/  S2UR UR5, SR_CTAID.X ;  /* 0x00000000000579c3 */ /* 0x000ea20000002500 */
[----:B-1----:R-:W-:-:S07]  /*0090*/  UISETP.GE.AND UP0, UPT, UR18, 0x1, UPT ;  /* 0x000000011200788c */ /* 0x002fce000bf06270 */
[----:B------:R-:W2:Y:S01]  /*00a0*/  LDC R13, c[0x0][0x370] ;  /* 0x0000dc00ff0d7b82 */ /* 0x000ea20000000800 */
[----:B0-----:R-:W-:Y:S02]  /*00b0*/  IMAD R0, R0, UR4, R3 ;  /* 0x0000000400007c24 */ /* 0x001fe4000f8e0203 */
[----:B--2---:R-:W-:Y:S01]  /*00c0*/  IMAD R13, R13, UR5, R2 ;  /* 0x000000050d0d7c24 */ /* 0x004fe2000f8e0202 */
[----:B---3--:R-:W-:Y:S06]  /*00d0*/  BRA.U !UP0, `(.L_x_0) ;  /* 0x00000009082c7547 */ /* 0x008fec000b800000 */
[----:B------:R-:W-:Y:S02]  /*00e0*/  UISETP.GE.U32.AND UP0, UPT, UR18, 0x8, UPT ;  /* 0x000000081200788c */ /* 0x000fe4000bf06070 */
[----:B------:R-:W-:Y:S01]  /*00f0*/  IMAD R14, R0, UR18, RZ ;  /* 0x00000012000e7c24 */ /* 0x000fe2000f8e02ff */
[----:B------:R-:W-:Y:S01]  /*0100*/  MOV R12, RZ ;  /* 0x000000ff000c7202 */ /* 0x000fe20000000f00 */
[----:B------:R-:W-:-:S05]  /*0110*/  UMOV UR4, URZ ;  /* 0x000000ff00047c82 */ /* 0x000fca0008000000 */
[----:B------:R-:W-:Y:S05]  /*0120*/  BRA.U !UP0, `(.L_x_1) ;  /* 0x0000000108f87547 */ /* 0x000fea000b800000 */
[----:B------:R-:W0:Y:S01]  /*0130*/  LDCU.64 UR20, c[0x0][0x388] ;  /* 0x00007100ff1477ac */ /* 0x000e220008000a00 */
[----:B------:R-:W-:Y:S02]  /*0140*/  MOV R12, RZ ;  /* 0x000000ff000c7202 */ /* 0x000fe40000000f00 */
[----:B------:R-:W-:Y:S01]  /*0150*/  MOV R15, R13 ;  /* 0x0000000d000f7202 */ /* 0x000fe20000000f00 */
[----:B------:R-:W-:-:S04]  /*0160*/  ULOP3.LUT UR4, UR18, 0x7ffffff8, URZ, 0xc0, !UPT ;  /* 0x7ffffff812047892 */ /* 0x000fc8000f8ec0ff */
[----:B------:R-:W-:Y:S02]  /*0170*/  UIADD3 UR4, UPT, UPT, -UR4, URZ, URZ ;  /* 0x000000ff04047290 */ /* 0x000fe4000fffe1ff */
[----:B0-----:R-:W-:Y:S02]  /*0180*/  UIMAD.WIDE.U32 UR6, UR18, 0xc, UR20 ;  /* 0x0000000c120678a5 */ /* 0x001fe4000f8e0014 */
[----:B------:R-:W-:Y:S02]  /*0190*/  UIMAD.WIDE.U32 UR8, UR18, 0x10, UR20 ;  /* 0x00000010120878a5 */ /* 0x000fe4000f8e0014 */
[----:B------:R-:W-:Y:S02]  /*01a0*/  UIMAD.WIDE.U32 UR10, UR18, 0x14, UR20 ;  /* 0x00000014120a78a5 */ /* 0x000fe4000f8e0014 */
[----:B------:R-:W-:Y:S02]  /*01b0*/  UIMAD.WIDE.U32 UR12, UR18, 0x18, UR20 ;  /* 0x00000018120c78a5 */ /* 0x000fe4000f8e0014 */
[----:B------:R-:W-:-:S12]  /*01c0*/  UIMAD.WIDE.U32 UR14, UR18, 0x1c, UR20 ;  /* 0x0000001c120e78a5 */ /* 0x000fd8000f8e0014 */
.L_x_2:
[----:B------:R-:W0:Y:S01]  /*01d0*/  LDC.64 R2, c[0x0][0x380] ;  /* 0x0000e000ff027b82 */ /* 0x000e220000000a00 */
[----:B------:R-:W-:Y:S01]  /*01e0*/  HFMA2 R8, -RZ, RZ, 0, 2.384185791015625e-07 ;  /* 0x00000004ff087431 */ /* 0x000fe200000001ff */
[----:B------:R-:W-:Y:S02]  /*01f0*/  UIMAD.WIDE.U32 UR24, UR18, 0x4, UR20 ;  /* 0x00000004121878a5 */ /* 0x000fe4000f8e0014 */
[----:B------:R-:W-:-:S04]  /*0200*/  UIMAD.WIDE.U32 UR22, UR18, 0x8, UR20 ;  /* 0x00000008121678a5 */ /* 0x000fc8000f8e0014 */
[----:B------:R-:W-:Y:S02]  /*0210*/  MOV R4, UR24 ;  /* 0x0000001800047c02 */ /* 0x000fe40008000f00 */
[----:B------:R-:W-:Y:S01]  /*0220*/  MOV R5, UR25 ;  /* 0x0000001900057c02 */ /* 0x000fe20008000f00 */
[C---:B------:R-:W-:Y:S01]  /*0230*/  IMAD.WIDE R8, R15.reuse, R8, UR20 ;  /* 0x000000140f087e25 */ /* 0x040fe2000f8e0208 */
[----:B------:R-:W-:Y:S02]  /*0240*/  MOV R6, UR22 ;  /* 0x0000001600067c02 */ /* 0x000fe40008000f00 */
[----:B------:R-:W-:Y:S01]  /*0250*/  MOV R7, UR23 ;  /* 0x0000001700077c02 */ /* 0x000fe20008000f00 */
[----:B------:R-:W-:Y:S01]  /*0260*/  IMAD.WIDE R4, R15, 0x4, R4 ;  /* 0x000000040f047825 */ /* 0x000fe200078e0204 */
[----:B------:R1:W2:Y:S03]  /*0270*/  LDG.E R20, desc[UR16][R8.64] ;  /* 0x0000001008147981 */ /* 0x0002a6000c1e1900 */
[----:B------:R-:W-:-:S02]  /*0280*/  HFMA2 R10, -RZ, RZ, 0, 2.384185791015625e-07 ;  /* 0x00000004ff0a7431 */ /* 0x000fc400000001ff */
[----:B0-----:R-:W-:Y:S01]  /*0290*/  IMAD.WIDE R2, R14, 0x4, R2 ;  /* 0x000000040e027825 */ /* 0x001fe200078e0202 */
[----:B------:R-:W-:Y:S01]  /*02a0*/  MOV R24, 0x4 ;  /* 0x0000000400187802 */ /* 0x000fe20000000f00 */
[----:B------:R0:W3:Y:S04]  /*02b0*/  LDG.E R19, desc[UR16][R4.64] ;  /* 0x0000001004137981 */ /* 0x0000e8000c1e1900 */
[----:B------:R-:W2:Y:S01]  /*02c0*/  LDG.E R21, desc[UR16][R2.64] ;  /* 0x0000001002157981 */ /* 0x000ea2000c1e1900 */
[----:B------:R-:W-:-:S03]  /*02d0*/  IMAD.WIDE R6, R15, 0x4, R6 ;  /* 0x000000040f067825 */ /* 0x000fc600078e0206 */
[----:B------:R-:W3:Y:S01]  /*02e0*/  LDG.E R18, desc[UR16][R2.64+0x4] ;  /* 0x0000041002127981 */ /* 0x000ee2000c1e1900 */
[C---:B------:R-:W-:Y:S01]  /*02f0*/  IMAD.WIDE R24, R15.reuse, R24, UR6 ;  /* 0x000000060f187e25 */ /* 0x040fe2000f8e0218 */
[----:B------:R-:W-:Y:S02]  /*0300*/  MOV R26, 0x4 ;  /* 0x00000004001a7802 */ /* 0x000fe40000000f00 */
[----:B------:R4:W5:Y:S01]  /*0310*/  LDG.E R17, desc[UR16][R6.64] ;  /* 0x0000001006117981 */ /* 0x000962000c1e1900 */
[----:B-1----:R-:W-:-:S03]  /*0320*/  IMAD.WIDE R8, R15, R10, UR8 ;  /* 0x000000080f087e25 */ /* 0x002fc6000f8e020a */
[----:B------:R-:W5:Y:S01]  /*0330*/  LDG.E R16, desc[UR16][R2.64+0x8] ;  /* 0x0000081002107981 */ /* 0x000f62000c1e1900 */
[----:B------:R-:W-:Y:S02]  /*0340*/  HFMA2 R28, -RZ, RZ, 0, 2.384185791015625e-07 ;  /* 0x00000004ff1c7431 */ /* 0x000fe400000001ff */
[C---:B0-----:R-:W-:Y:S01]  /*0350*/  IMAD.WIDE R4, R15.reuse, R26, UR10 ;  /* 0x0000000a0f047e25 */ /* 0x041fe2000f8e021a */
[----:B------:R-:W5:Y:S04]  /*0360*/  LDG.E R23, desc[UR16][R24.64] ;  /* 0x0000001018177981 */ /* 0x000f68000c1e1900 */
[----:B------:R-:W5:Y:S01]  /*0370*/  LDG.E R22, desc[UR16][R2.64+0xc] ;  /* 0x00000c1002167981 */ /* 0x000f62000c1e1900 */
[----:B----4-:R-:W-:-:S03]  /*0380*/  IMAD.WIDE R6, R15, R10, UR12 ;  /* 0x0000000c0f067e25 */ /* 0x010fc6000f8e020a */
[----:B------:R-:W4:Y:S04]  /*0390*/  LDG.E R9, desc[UR16][R8.64] ;  /* 0x0000001008097981 */ /* 0x000f28000c1e1900 */
[----:B------:R-:W4:Y:S01]  /*03a0*/  LDG.E R26, desc[UR16][R2.64+0x10] ;  /* 0x00001010021a7981 */ /* 0x000f22000c1e1900 */
[----:B------:R-:W-:-:S03]  /*03b0*/  IMAD.WIDE R10, R15, R28, UR14 ;  /* 0x0000000e0f0a7e25 */ /* 0x000fc6000f8e021c */
[----:B------:R-:W4:Y:S04]  /*03c0*/  LDG.E R4, desc[UR16][R4.64] ;  /* 0x0000001004047981 */ /* 0x000f28000c1e1900 */
[----:B------:R-:W4:Y:S04]  /*03d0*/  LDG.E R27, desc[UR16][R2.64+0x14] ;  /* 0x00001410021b7981 */ /* 0x000f28000c1e1900 */
[----:B------:R0:W4:Y:S04]  /*03e0*/  LDG.E R7, desc[UR16][R6.64] ;  /* 0x0000001006077981 */ /* 0x000128000c1e1900 */
[----:B------:R-:W4:Y:S04]  /*03f0*/  LDG.E R24, desc[UR16][R2.64+0x18] ;  /* 0x0000181002187981 */ /* 0x000f28000c1e1900 */
[----:B------:R-:W4:Y:S04]  /*0400*/  LDG.E R10, desc[UR16][R10.64] ;  /* 0x000000100a0a7981 */ /* 0x000f28000c1e1900 */
[----:B------:R-:W4:Y:S01]  /*0410*/  LDG.E R25, desc[UR16][R2.64+0x1c] ;  /* 0x00001c1002197981 */ /* 0x000f22000c1e1900 */
[----:B------:R-:W-:-:S04]  /*0420*/  UIADD3 UR4, UPT, UPT, UR4, 0x8, URZ ;  /* 0x0000000804047890 */ /* 0x000fc8000fffe0ff */
[----:B------:R-:W-:Y:S01]  /*0430*/  UISETP.NE.AND UP0, UPT, UR4, URZ, UPT ;  /* 0x000000ff0400728c */ /* 0x000fe2000bf05270 */
[----:B0-----:R-:W-:Y:S02]  /*0440*/  MOV R6, UR18 ;  /* 0x0000001200067c02 */ /* 0x001fe40008000f00 */
[----:B------:R-:W-:Y:S02]  /*0450*/  IADD3 R14, PT, PT, R14, 0x8, RZ ;  /* 0x000000080e0e7810 */ /* 0x000fe40007ffe0ff */
[----:B------:R-:W-:Y:S01]  /*0460*/  LEA R15, R6, R15, 0x3 ;  /* 0x0000000f060f7211 */ /* 0x000fe200078e18ff */
[----:B--2---:R-:W-:-:S04]  /*0470*/  IMAD R20, R21, R20, R12 ;  /* 0x0000001415147224 */ /* 0x004fc800078e020c */
[----:B---3--:R-:W-:-:S04]  /*0480*/  IMAD R18, R18, R19, R20 ;  /* 0x0000001312127224 */ /* 0x008fc800078e0214 */
[----:B-----5:R-:W-:-:S04]  /*0490*/  IMAD R16, R16, R17, R18 ;  /* 0x0000001110107224 */ /* 0x020fc800078e0212 */
[----:B------:R-:W-:-:S04]  /*04a0*/  IMAD R16, R22, R23, R16 ;  /* 0x0000001716107224 */ /* 0x000fc800078e0210 */
[----:B----4-:R-:W-:-:S04]  /*04b0*/  IMAD R9, R26, R9, R16 ;  /* 0x000000091a097224 */ /* 0x010fc800078e0210 */
[----:B------:R-:W-:-:S04]  /*04c0*/  IMAD R4, R27, R4, R9 ;  /* 0x000000041b047224 */ /* 0x000fc800078e0209 */
[----:B------:R-:W-:-:S04]  /*04d0*/  IMAD R7, R24, R7, R4 ;  /* 0x0000000718077224 */ /* 0x000fc800078e0204 */
[----:B------:R-:W-:Y:S01]  /*04e0*/  IMAD R12, R25, R10, R7 ;  /* 0x0000000a190c7224 */ /* 0x000fe200078e0207 */
[----:B------:R-:W-:Y:S06]  /*04f0*/  BRA.U UP0, `(.L_x_2) ;  /* 0xfffffffd00347547 */ /* 0x000fec000b83ffff */
[----:B------:R-:W-:-:S12]  /*0500*/  ULOP3.LUT UR4, UR18, 0x7ffffff8, URZ, 0xc0, !UPT ;  /* 0x7ffffff812047892 */ /* 0x000fd8000f8ec0ff */
.L_x_1:
[----:B------:R-:W-:-:S04]  /*0510*/  ULOP3.LUT UR6, UR18, 0x7, URZ, 0xc0, !UPT ;  /* 0x0000000712067892 */ /* 0x000fc8000f8ec0ff */
[----:B------:R-:W-:-:S09]  /*0520*/  UISETP.NE.AND UP0, UPT, UR6, URZ, UPT ;  /* 0x000000ff0600728c */ /* 0x000fd2000bf05270 */
[----:B------:R-:W-:Y:S05]  /*0530*/  BRA.U !UP0, `(.L_x_0) ;  /* 0x0000000508147547 */ /* 0x000fea000b800000 */
[----:B------:R-:W-:Y:S01]  /*0540*/  UISETP.GE.U32.AND UP0, UPT, UR6, 0x4, UPT ;  /* 0x000000040600788c */ /* 0x000fe2000bf06070 */
[----:B------:R-:W-:Y:S01]  /*0550*/  IMAD R2, R0, UR18, RZ ;  /* 0x0000001200027c24 */ /* 0x000fe2000f8e02ff */
[----:B------:R-:W-:-:S04]  /*0560*/  ULOP3.LUT UR5, UR18, 0x3, URZ, 0xc0, !UPT ;  /* 0x0000000312057892 */ /* 0x000fc8000f8ec0ff */
[----:B------:R-:W-:-:S03]  /*0570*/  UISETP.NE.AND UP1, UPT, UR5, URZ, UPT ;  /* 0x000000ff0500728c */ /* 0x000fc6000bf25270 */
[----:B------:R-:W-:Y:S08]  /*0580*/  BRA.U !UP0, `(.L_x_3) ;  /* 0x0000000108687547 */ /* 0x000ff0000b800000 */
[----:B------:R-:W0:Y:S01]  /*0590*/  LDC.64 R6, c[0x0][0x388] ;  /* 0x0000e200ff067b82 */ /* 0x000e220000000a00 */
[----:B------:R-:W-:Y:S02]  /*05a0*/  MOV R8, UR4 ;  /* 0x0000000400087c02 */ /* 0x000fe40008000f00 */
[----:B------:R-:W-:Y:S02]  /*05b0*/  IADD3 R3, PT, PT, R2, UR4, RZ ;  /* 0x0000000402037c10 */ /* 0x000fe4000fffe0ff */
[----:B------:R-:W-:Y:S01]  /*05c0*/  MOV R11, UR18 ;  /* 0x00000012000b7c02 */ /* 0x000fe20008000f00 */
[----:B------:R-:W-:Y:S02]  /*05d0*/  IMAD R9, R8, UR18, R13 ;  /* 0x0000001208097c24 */ /* 0x000fe4000f8e020d */
[----:B------:R-:W1:Y:S01]  /*05e0*/  LDC.64 R4, c[0x0][0x380] ;  /* 0x0000e000ff047b82 */ /* 0x000e620000000a00 */
[----:B------:R-:W-:Y:S01]  /*05f0*/  MOV R15, UR18 ;  /* 0x00000012000f7c02 */ /* 0x000fe20008000f00 */
[----:B0-----:R-:W-:Y:S01]  /*0600*/  IMAD.WIDE R6, R9, 0x4, R6 ;  /* 0x0000000409067825 */ /* 0x001fe200078e0206 */
[----:B------:R-:W-:-:S05]  /*0610*/  MOV R9, UR18 ;  /* 0x0000001200097c02 */ /* 0x000fca0008000f00 */
[----:B------:R-:W-:Y:S02]  /*0620*/  IMAD.WIDE.U32 R8, R9, 0x4, R6 ;  /* 0x0000000409087825 */ /* 0x000fe400078e0006 */
[----:B------:R-:W2:Y:S02]  /*0630*/  LDG.E R6, desc[UR16][R6.64] ;  /* 0x0000001006067981 */ /* 0x000ea4000c1e1900 */
[----:B-1----:R-:W-:-:S04]  /*0640*/  IMAD.WIDE R4, R3, 0x4, R4 ;  /* 0x0000000403047825 */ /* 0x002fc800078e0204 */
[----:B------:R-:W-:Y:S01]  /*0650*/  IMAD.WIDE.U32 R10, R11, 0x4, R8 ;  /* 0x000000040b0a7825 */ /* 0x000fe200078e0008 */
[----:B------:R-:W2:Y:S04]  /*0660*/  LDG.E R3, desc[UR16][R4.64] ;  /* 0x0000001004037981 */ /* 0x000ea8000c1e1900 */
[----:B------:R-:W3:Y:S01]  /*0670*/  LDG.E R8, desc[UR16][R8.64] ;  /* 0x0000001008087981 */ /* 0x000ee2000c1e1900 */
[----:B------:R-:W-:-:S03]  /*0680*/  IMAD.WIDE.U32 R14, R15, 0x4, R10 ;  /* 0x000000040f0e7825 */ /* 0x000fc600078e000a */
[----:B------:R-:W3:Y:S04]  /*0690*/  LDG.E R16, desc[UR16][R4.64+0x4] ;  /* 0x0000041004107981 */ /* 0x000ee8000c1e1900 */
[----:B------:R-:W4:Y:S04]  /*06a0*/  LDG.E R17, desc[UR16][R10.64] ;  /* 0x000000100a117981 */ /* 0x000f28000c1e1900 */
[----:B------:R-:W4:Y:S04]  /*06b0*/  LDG.E R18, desc[UR16][R4.64+0x8] ;  /* 0x0000081004127981 */ /* 0x000f28000c1e1900 */
[----:B------:R-:W5:Y:S04]  /*06c0*/  LDG.E R20, desc[UR16][R4.64+0xc] ;  /* 0x00000c1004147981 */ /* 0x000f68000c1e1900 */
[----:B------:R-:W5:Y:S01]  /*06d0*/  LDG.E R14, desc[UR16][R14.64] ;  /* 0x000000100e0e7981 */ /* 0x000f62000c1e1900 */
[----:B------:R-:W-:Y:S01]  /*06e0*/  UIADD3 UR4, UPT, UPT, UR4, 0x4, URZ ;  /* 0x0000000404047890 */ /* 0x000fe2000fffe0ff */
[----:B--2---:R-:W-:-:S04]  /*06f0*/  IMAD R3, R3, R6, R12 ;  /* 0x0000000603037224 */ /* 0x004fc800078e020c */
[----:B---3--:R-:W-:-:S04]  /*0700*/  IMAD R3, R16, R8, R3 ;  /* 0x0000000810037224 */ /* 0x008fc800078e0203 */
[----:B----4-:R-:W-:-:S04]  /*0710*/  IMAD R3, R18, R17, R3 ;  /* 0x0000001112037224 */ /* 0x010fc800078e0203 */
[----:B-----5:R-:W-:-:S07]  /*0720*/  IMAD R12, R20, R14, R3 ;  /* 0x0000000e140c7224 */ /* 0x020fce00078e0203 */
.L_x_3:
[----:B------:R-:W-:Y:S05]  /*0730*/  BRA.U !UP1, `(.L_x_0) ;  /* 0x0000000109947547 */ /* 0x000fea000b800000 */
[----:B------:R-:W-:Y:S01]  /*0740*/  UISETP.NE.AND UP0, UPT, UR5, 0x1, UPT ;  /* 0x000000010500788c */ /* 0x000fe2000bf05270 */
[----:B------:R-:W-:Y:S01]  /*0750*/  MOV R4, UR4 ;  /* 0x0000000400047c02 */ /* 0x000fe20008000f00 */
[----:B------:R-:W-:Y:S02]  /*0760*/  ULOP3.LUT UR5, UR18, 0x1, URZ, 0xc0, !UPT ;  /* 0x0000000112057892 */ /* 0x000fe4000f8ec0ff */
[----:B------:R-:W-:Y:S02]  /*0770*/  MOV R5, UR18 ;  /* 0x0000001200057c02 */ /* 0x000fe40008000f00 */
[----:B------:R-:W-:Y:S01]  /*0780*/  UISETP.NE.U32.AND UP1, UPT, UR5, 0x1, UPT ;  /* 0x000000010500788c */ /* 0x000fe2000bf25070 */
[----:B------:R-:W-:-:S04]  /*0790*/  PLOP3.LUT P0, PT, PT, PT, UP0, 0x80, 0x8 ;  /* 0x000000000008781c */ /* 0x000fc80003f0f008 */
[----:B------:R-:W0:Y:S01]  /*07a0*/  @UP0 LDCU.128 UR8, c[0x0][0x380] ;  /* 0x00007000ff0807ac */ /* 0x000e220008000c00 */
[----:B------:R-:W-:-:S05]  /*07b0*/  PLOP3.LUT P1, PT, PT, PT, UP1, 0x80, 0x8 ;  /* 0x000000000008781c */ /* 0x000fca0003f2f018 */
[----:B------:R-:W1:Y:S03]  /*07c0*/  @!UP1 LDCU.128 UR12, c[0x0][0x380] ;  /* 0x00007000ff0c97ac */ /* 0x000e660008000c00 */
[----:B------:R-:W-:Y:S01]  /*07d0*/  @P0 IMAD R3, R4, UR18, R13 ;  /* 0x0000001204030c24 */ /* 0x000fe2000f8e020d */
[----:B0-----:R-:W-:Y:S02]  /*07e0*/  MOV R10, UR10 ;  /* 0x0000000a000a7c02 */ /* 0x001fe40008000f00 */
[----:B------:R-:W-:Y:S02]  /*07f0*/  MOV R11, UR11 ;  /* 0x0000000b000b7c02 */ /* 0x000fe40008000f00 */
[----:B------:R-:W-:Y:S02]  /*0800*/  MOV R6, UR8 ;  /* 0x0000000800067c02 */ /* 0x000fe40008000f00 */
[----:B------:R-:W-:Y:S01]  /*0810*/  MOV R7, UR9 ;  /* 0x0000000900077c02 */ /* 0x000fe20008000f00 */
[----:B------:R-:W-:Y:S01]  /*0820*/  @P0 IMAD.WIDE R10, R3, 0x4, R10 ;  /* 0x00000004030a0825 */ /* 0x000fe200078e020a */
[----:B------:R-:W-:Y:S01]  /*0830*/  @P0 IADD3 R3, PT, PT, R2, UR4, RZ ;  /* 0x0000000402030c10 */ /* 0x000fe2000fffe0ff */
[----:B------:R-:W-:Y:S01]  /*0840*/  @UP0 UIADD3 UR4, UPT, UPT, UR4, 0x2, URZ ;  /* 0x0000000204040890 */ /* 0x000fe2000fffe0ff */
[----:B-1----:R-:W-:-:S02]  /*0850*/  MOV R8, UR12 ;  /* 0x0000000c00087c02 */ /* 0x002fc40008000f00 */
[----:B------:R-:W-:Y:S01]  /*0860*/  MOV R9, UR13 ;  /* 0x0000000d00097c02 */ /* 0x000fe20008000f00 */
[----:B------:R-:W-:Y:S01]  /*0870*/  @P0 IMAD.WIDE R6, R3, 0x4, R6 ;  /* 0x0000000403060825 */ /* 0x000fe200078e0206 */
[----:B------:R-:W-:Y:S01]  /*0880*/  MOV R14, UR14 ;  /* 0x0000000e000e7c02 */ /* 0x000fe20008000f00 */
[----:B------:R-:W2:Y:S01]  /*0890*/  @P0 LDG.E R16, desc[UR16][R10.64] ;  /* 0x000000100a100981 */ /* 0x000ea2000c1e1900 */
[----:B------:R-:W-:Y:S01]  /*08a0*/  MOV R18, UR4 ;  /* 0x0000000400127c02 */ /* 0x000fe20008000f00 */
[----:B------:R-:W-:Y:S01]  /*08b0*/  @P0 IMAD.WIDE.U32 R4, R5, 0x4, R10 ;  /* 0x0000000405040825 */ /* 0x000fe200078e000a */
[----:B------:R-:W-:Y:S01]  /*08c0*/  @!P1 IADD3 R3, PT, PT, R2, UR4, RZ ;  /* 0x0000000402039c10 */ /* 0x000fe2000fffe0ff */
[----:B------:R-:W2:Y:S01]  /*08d0*/  @P0 LDG.E R19, desc[UR16][R6.64] ;  /* 0x0000001006130981 */ /* 0x000ea2000c1e1900 */
[----:B------:R-:W-:Y:S01]  /*08e0*/  MOV R15, UR15 ;  /* 0x0000000f000f7c02 */ /* 0x000fe20008000f00 */
[----:B------:R-:W-:Y:S02]  /*08f0*/  @!P1 IMAD R17, R18, UR18, R13 ;  /* 0x0000001212119c24 */ /* 0x000fe4000f8e020d */
[----:B------:R-:W-:Y:S01]  /*0900*/  @!P1 IMAD.WIDE R2, R3, 0x4, R8 ;  /* 0x0000000403029825 */ /* 0x000fe200078e0208 */
[----:B------:R-:W3:Y:S03]  /*0910*/  @P0 LDG.E R21, desc[UR16][R6.64+0x4] ;  /* 0x0000041006150981 */ /* 0x000ee6000c1e1900 */
[----:B------:R-:W-:Y:S01]  /*0920*/  @!P1 IMAD.WIDE R8, R17, 0x4, R14 ;  /* 0x0000000411089825 */ /* 0x000fe200078e020e */
[----:B------:R-:W3:Y:S04]  /*0930*/  @P0 LDG.E R4, desc[UR16][R4.64] ;  /* 0x0000001004040981 */ /* 0x000ee8000c1e1900 */
[----:B------:R-:W4:Y:S04]  /*0940*/  @!P1 LDG.E R3, desc[UR16][R2.64] ;  /* 0x0000001002039981 */ /* 0x000f28000c1e1900 */
[----:B------:R-:W4:Y:S01]  /*0950*/  @!P1 LDG.E R8, desc[UR16][R8.64] ;  /* 0x0000001008089981 */ /* 0x000f22000c1e1900 */
[----:B--2---:R-:W-:-:S04]  /*0960*/  @P0 IMAD R16, R19, R16, R12 ;  /* 0x0000001013100224 */ /* 0x004fc800078e020c */
[----:B---3--:R-:W-:-:S04]  /*0970*/  @P0 IMAD R12, R21, R4, R16 ;  /* 0x00000004150c0224 */ /* 0x008fc800078e0210 */
[----:B----4-:R-:W-:-:S07]  /*0980*/  @!P1 IMAD R12, R3, R8, R12 ;  /* 0x00000008030c9224 */ /* 0x010fce00078e020c */
.L_x_0:
[----:B------:R-:W0:Y:S01]  /*0990*/  LDC.64 R2, c[0x0][0x390] ;  /* 0x0000e400ff027b82 */ /* 0x000e220000000a00 */
[----:B------:R-:W-:-:S04]  /*09a0*/  IMAD R13, R0, UR18, R13 ;  /* 0x00000012000d7c24 */ /* 0x000fc8000f8e020d */
[----:B0-----:R-:W-:-:S05]  /*09b0*/  IMAD.WIDE R2, R13, 0x4, R2 ;  /* 0x000000040d027825 */ /* 0x001fca00078e0202 */
[----:B------:R-:W-:Y:S01]  /*09c0*/  STG.E desc[UR16][R2.64], R12 ;  /* 0x0000000c02007986 */ /* 0x000fe2000c101910 */
[----:B------:R-:W-:Y:S05]  /*09d0*/  EXIT ;  /* 0x000000000000794d */ /* 0x000fea0003800000 */
.L_x_4:
[----:B------:R-:W-:-:S00]  /*09e0*/  BRA `(.L_x_4) ;  /* 0xfffffffc00fc7947 */ /* 0x000fc0000383ffff */
[----:B------:R-:W-:-:S00]  /*09f0*/  NOP ;  /* 0x0000000000007918 */ /* 0x000fc00000000000 */
        /* <DEDUP_REMOVED lines=8> */
.L_x_5:


//--------------------- .nv.shared.reserved.0     --------------------------
	.section	.nv.shared.reserved.0,"aw",@nobits
	.weak		__nv_reservedSMEM_offset_0_alias
	.size		__nv_reservedSMEM_offset_0_alias, 0, 64
	.other		__nv_reservedSMEM_offset_0_alias,@"STO_CUDA_RESERVED_SHARED STV_DEFAULT"
__nv_reservedSMEM_offset_0_alias:
	.zero		0
	.zero		64


//--------------------- .nv.constant0._Z15multiply_me_GPUPiS_S_i --------------------------
	.section	.nv.constant0._Z15multiply_me_GPUPiS_S_i,"a",@progbits
	.sectionflags	@""
	.align	4
.nv.constant0._Z15multiply_me_GPUPiS_S_i:
	.zero		924


//--------------------- SYMBOLS --------------------------

	.type		.nv.reservedSmem.offset0,@object
	.size		.nv.reservedSmem.offset0,0x4
